//
// Generated by NVIDIA NVVM Compiler
//
// Compiler Build ID: CL-36424714
// Cuda compilation tools, release 13.0, V13.0.88
// Based on NVVM 20.0.0
//

.version 9.0
.target sm_100
.address_size 64

	// .globl	_Z8kernel_1v
.extern .func  (.param .b32 func_retval0) vprintf
(
	.param .b64 vprintf_param_0,
	.param .b64 vprintf_param_1
)
;
.global .align 1 .b8 $str[4] = {37, 102, 10};

.visible .entry _Z8kernel_1v()
{
	.local .align 8 .b8 	__local_depot0[8];
	.reg .b64 	%SP;
	.reg .b64 	%SPL;
	.reg .pred 	%p<2>;
	.reg .b32 	%r<21>;
	.reg .b64 	%rd<6>;
	.reg .b64 	%fd<12>;

	mov.u64 	%SPL, __local_depot0;
	cvta.local.u64 	%SP, %SPL;
	add.u64 	%rd2, %SP, 0;
	add.u64 	%rd1, %SPL, 0;
	mov.b32 	%r20, 0;
	mov.f64 	%fd11, 0d0000000000000000;
	mov.u64 	%rd3, $str;
$L__BB0_1:
	add.f64 	%fd4, %fd11, 0d3F849E08193726BC;
	st.local.f64 	[%rd1], %fd4;
	cvta.global.u64 	%rd4, %rd3;
	{ // callseq 0, 0
	.param .b64 param0;
	st.param.b64 	[param0], %rd4;
	.param .b64 param1;
	st.param.b64 	[param1], %rd2;
	.param .b32 retval0;
	call.uni (retval0), 
	vprintf, 
	(
	param0, 
	param1
	);
	ld.param.b32 	%r4, [retval0];
	} // callseq 0
	add.f64 	%fd5, %fd4, 0d3F849E08193726BC;
	st.local.f64 	[%rd1], %fd5;
	{ // callseq 1, 0
	.param .b64 param0;
	st.param.b64 	[param0], %rd4;
	.param .b64 param1;
	st.param.b64 	[param1], %rd2;
	.param .b32 retval0;
	call.uni (retval0), 
	vprintf, 
	(
	param0, 
	param1
	);
	ld.param.b32 	%r6, [retval0];
	} // callseq 1
	add.f64 	%fd6, %fd5, 0d3F849E08193726BC;
	st.local.f64 	[%rd1], %fd6;
	{ // callseq 2, 0
	.param .b64 param0;
	st.param.b64 	[param0], %rd4;
	.param .b64 param1;
	st.param.b64 	[param1], %rd2;
	.param .b32 retval0;
	call.uni (retval0), 
	vprintf, 
	(
	param0, 
	param1
	);
	ld.param.b32 	%r8, [retval0];
	} // callseq 2
	add.f64 	%fd7, %fd6, 0d3F849E08193726BC;
	st.local.f64 	[%rd1], %fd7;
	{ // callseq 3, 0
	.param .b64 param0;
	st.param.b64 	[param0], %rd4;
	.param .b64 param1;
	st.param.b64 	[param1], %rd2;
	.param .b32 retval0;
	call.uni (retval0), 
	vprintf, 
	(
	param0, 
	param1
	);
	ld.param.b32 	%r10, [retval0];
	} // callseq 3
	add.f64 	%fd8, %fd7, 0d3F849E08193726BC;
	st.local.f64 	[%rd1], %fd8;
	{ // callseq 4, 0
	.param .b64 param0;
	st.param.b64 	[param0], %rd4;
	.param .b64 param1;
	st.param.b64 	[param1], %rd2;
	.param .b32 retval0;
	call.uni (retval0), 
	vprintf, 
	(
	param0, 
	param1
	);
	ld.param.b32 	%r12, [retval0];
	} // callseq 4
	add.f64 	%fd9, %fd8, 0d3F849E08193726BC;
	st.local.f64 	[%rd1], %fd9;
	{ // callseq 5, 0
	.param .b64 param0;
	st.param.b64 	[param0], %rd4;
	.param .b64 param1;
	st.param.b64 	[param1], %rd2;
	.param .b32 retval0;
	call.uni (retval0), 
	vprintf, 
	(
	param0, 
	param1
	);
	ld.param.b32 	%r14, [retval0];
	} // callseq 5
	add.f64 	%fd10, %fd9, 0d3F849E08193726BC;
	st.local.f64 	[%rd1], %fd10;
	{ // callseq 6, 0
	.param .b64 param0;
	st.param.b64 	[param0], %rd4;
	.param .b64 param1;
	st.param.b64 	[param1], %rd2;
	.param .b32 retval0;
	call.uni (retval0), 
	vprintf, 
	(
	param0, 
	param1
	);
	ld.param.b32 	%r16, [retval0];
	} // callseq 6
	add.f64 	%fd11, %fd10, 0d3F849E08193726BC;
	st.local.f64 	[%rd1], %fd11;
	{ // callseq 7, 0
	.param .b64 param0;
	st.param.b64 	[param0], %rd4;
	.param .b64 param1;
	st.param.b64 	[param1], %rd2;
	.param .b32 retval0;
	call.uni (retval0), 
	vprintf, 
	(
	param0, 
	param1
	);
	ld.param.b32 	%r18, [retval0];
	} // callseq 7
	add.s32 	%r20, %r20, 8;
	setp.ne.s32 	%p1, %r20, 1000;
	@%p1 bra 	$L__BB0_1;
	ret;

}
	// .globl	_Z8kernel_2v
.visible .entry _Z8kernel_2v()
{
	.local .align 8 .b8 	__local_depot1[8];
	.reg .b64 	%SP;
	.reg .b64 	%SPL;
	.reg .pred 	%p<2>;
	.reg .b32 	%r<21>;
	.reg .b64 	%rd<6>;
	.reg .b64 	%fd<12>;

	mov.u64 	%SPL, __local_depot1;
	cvta.local.u64 	%SP, %SPL;
	add.u64 	%rd2, %SP, 0;
	add.u64 	%rd1, %SPL, 0;
	mov.b32 	%r20, 0;
	mov.f64 	%fd11, 0d0000000000000000;
	mov.u64 	%rd3, $str;
$L__BB1_1:
	add.f64 	%fd4, %fd11, 0d3F849E08193726BC;
	st.local.f64 	[%rd1], %fd4;
	cvta.global.u64 	%rd4, %rd3;
	{ // callseq 8, 0
	.param .b64 param0;
	st.param.b64 	[param0], %rd4;
	.param .b64 param1;
	st.param.b64 	[param1], %rd2;
	.param .b32 retval0;
	call.uni (retval0), 
	vprintf, 
	(
	param0, 
	param1
	);
	ld.param.b32 	%r4, [retval0];
	} // callseq 8
	add.f64 	%fd5, %fd4, 0d3F849E08193726BC;
	st.local.f64 	[%rd1], %fd5;
	{ // callseq 9, 0
	.param .b64 param0;
	st.param.b64 	[param0], %rd4;
	.param .b64 param1;
	st.param.b64 	[param1], %rd2;
	.param .b32 retval0;
	call.uni (retval0), 
	vprintf, 
	(
	param0, 
	param1
	);
	ld.param.b32 	%r6, [retval0];
	} // callseq 9
	add.f64 	%fd6, %fd5, 0d3F849E08193726BC;
	st.local.f64 	[%rd1], %fd6;
	{ // callseq 10, 0
	.param .b64 param0;
	st.param.b64 	[param0], %rd4;
	.param .b64 param1;
	st.param.b64 	[param1], %rd2;
	.param .b32 retval0;
	call.uni (retval0), 
	vprintf, 
	(
	param0, 
	param1
	);
	ld.param.b32 	%r8, [retval0];
	} // callseq 10
	add.f64 	%fd7, %fd6, 0d3F849E08193726BC;
	st.local.f64 	[%rd1], %fd7;
	{ // callseq 11, 0
	.param .b64 param0;
	st.param.b64 	[param0], %rd4;
	.param .b64 param1;
	st.param.b64 	[param1], %rd2;
	.param .b32 retval0;
	call.uni (retval0), 
	vprintf, 
	(
	param0, 
	param1
	);
	ld.param.b32 	%r10, [retval0];
	} // callseq 11
	add.f64 	%fd8, %fd7, 0d3F849E08193726BC;
	st.local.f64 	[%rd1], %fd8;
	{ // callseq 12, 0
	.param .b64 param0;
	st.param.b64 	[param0], %rd4;
	.param .b64 param1;
	st.param.b64 	[param1], %rd2;
	.param .b32 retval0;
	call.uni (retval0), 
	vprintf, 
	(
	param0, 
	param1
	);
	ld.param.b32 	%r12, [retval0];
	} // callseq 12
	add.f64 	%fd9, %fd8, 0d3F849E08193726BC;
	st.local.f64 	[%rd1], %fd9;
	{ // callseq 13, 0
	.param .b64 param0;
	st.param.b64 	[param0], %rd4;
	.param .b64 param1;
	st.param.b64 	[param1], %rd2;
	.param .b32 retval0;
	call.uni (retval0), 
	vprintf, 
	(
	param0, 
	param1
	);
	ld.param.b32 	%r14, [retval0];
	} // callseq 13
	add.f64 	%fd10, %fd9, 0d3F849E08193726BC;
	st.local.f64 	[%rd1], %fd10;
	{ // callseq 14, 0
	.param .b64 param0;
	st.param.b64 	[param0], %rd4;
	.param .b64 param1;
	st.param.b64 	[param1], %rd2;
	.param .b32 retval0;
	call.uni (retval0), 
	vprintf, 
	(
	param0, 
	param1
	);
	ld.param.b32 	%r16, [retval0];
	} // callseq 14
	add.f64 	%fd11, %fd10, 0d3F849E08193726BC;
	st.local.f64 	[%rd1], %fd11;
	{ // callseq 15, 0
	.param .b64 param0;
	st.param.b64 	[param0], %rd4;
	.param .b64 param1;
	st.param.b64 	[param1], %rd2;
	.param .b32 retval0;
	call.uni (retval0), 
	vprintf, 
	(
	param0, 
	param1
	);
	ld.param.b32 	%r18, [retval0];
	} // callseq 15
	add.s32 	%r20, %r20, 8;
	setp.ne.s32 	%p1, %r20, 1000;
	@%p1 bra 	$L__BB1_1;
	ret;

}
	// .globl	_Z8kernel_3v
.visible .entry _Z8kernel_3v()
{
	.local .align 8 .b8 	__local_depot2[8];
	.reg .b64 	%SP;
	.reg .b64 	%SPL;
	.reg .pred 	%p<2>;
	.reg .b32 	%r<21>;
	.reg .b64 	%rd<6>;
	.reg .b64 	%fd<12>;

	mov.u64 	%SPL, __local_depot2;
	cvta.local.u64 	%SP, %SPL;
	add.u64 	%rd2, %SP, 0;
	add.u64 	%rd1, %SPL, 0;
	mov.b32 	%r20, 0;
	mov.f64 	%fd11, 0d0000000000000000;
	mov.u64 	%rd3, $str;
$L__BB2_1:
	add.f64 	%fd4, %fd11, 0d3F849E08193726BC;
	st.local.f64 	[%rd1], %fd4;
	cvta.global.u64 	%rd4, %rd3;
	{ // callseq 16, 0
	.param .b64 param0;
	st.param.b64 	[param0], %rd4;
	.param .b64 param1;
	st.param.b64 	[param1], %rd2;
	.param .b32 retval0;
	call.uni (retval0), 
	vprintf, 
	(
	param0, 
	param1
	);
	ld.param.b32 	%r4, [retval0];
	} // callseq 16
	add.f64 	%fd5, %fd4, 0d3F849E08193726BC;
	st.local.f64 	[%rd1], %fd5;
	{ // callseq 17, 0
	.param .b64 param0;
	st.param.b64 	[param0], %rd4;
	.param .b64 param1;
	st.param.b64 	[param1], %rd2;
	.param .b32 retval0;
	call.uni (retval0), 
	vprintf, 
	(
	param0, 
	param1
	);
	ld.param.b32 	%r6, [retval0];
	} // callseq 17
	add.f64 	%fd6, %fd5, 0d3F849E08193726BC;
	st.local.f64 	[%rd1], %fd6;
	{ // callseq 18, 0
	.param .b64 param0;
	st.param.b64 	[param0], %rd4;
	.param .b64 param1;
	st.param.b64 	[param1], %rd2;
	.param .b32 retval0;
	call.uni (retval0), 
	vprintf, 
	(
	param0, 
	param1
	);
	ld.param.b32 	%r8, [retval0];
	} // callseq 18
	add.f64 	%fd7, %fd6, 0d3F849E08193726BC;
	st.local.f64 	[%rd1], %fd7;
	{ // callseq 19, 0
	.param .b64 param0;
	st.param.b64 	[param0], %rd4;
	.param .b64 param1;
	st.param.b64 	[param1], %rd2;
	.param .b32 retval0;
	call.uni (retval0), 
	vprintf, 
	(
	param0, 
	param1
	);
	ld.param.b32 	%r10, [retval0];
	} // callseq 19
	add.f64 	%fd8, %fd7, 0d3F849E08193726BC;
	st.local.f64 	[%rd1], %fd8;
	{ // callseq 20, 0
	.param .b64 param0;
	st.param.b64 	[param0], %rd4;
	.param .b64 param1;
	st.param.b64 	[param1], %rd2;
	.param .b32 retval0;
	call.uni (retval0), 
	vprintf, 
	(
	param0, 
	param1
	);
	ld.param.b32 	%r12, [retval0];
	} // callseq 20
	add.f64 	%fd9, %fd8, 0d3F849E08193726BC;
	st.local.f64 	[%rd1], %fd9;
	{ // callseq 21, 0
	.param .b64 param0;
	st.param.b64 	[param0], %rd4;
	.param .b64 param1;
	st.param.b64 	[param1], %rd2;
	.param .b32 retval0;
	call.uni (retval0), 
	vprintf, 
	(
	param0, 
	param1
	);
	ld.param.b32 	%r14, [retval0];
	} // callseq 21
	add.f64 	%fd10, %fd9, 0d3F849E08193726BC;
	st.local.f64 	[%rd1], %fd10;
	{ // callseq 22, 0
	.param .b64 param0;
	st.param.b64 	[param0], %rd4;
	.param .b64 param1;
	st.param.b64 	[param1], %rd2;
	.param .b32 retval0;
	call.uni (retval0), 
	vprintf, 
	(
	param0, 
	param1
	);
	ld.param.b32 	%r16, [retval0];
	} // callseq 22
	add.f64 	%fd11, %fd10, 0d3F849E08193726BC;
	st.local.f64 	[%rd1], %fd11;
	{ // callseq 23, 0
	.param .b64 param0;
	st.param.b64 	[param0], %rd4;
	.param .b64 param1;
	st.param.b64 	[param1], %rd2;
	.param .b32 retval0;
	call.uni (retval0), 
	vprintf, 
	(
	param0, 
	param1
	);
	ld.param.b32 	%r18, [retval0];
	} // callseq 23
	add.s32 	%r20, %r20, 8;
	setp.ne.s32 	%p1, %r20, 1000;
	@%p1 bra 	$L__BB2_1;
	ret;

}
	// .globl	_Z8kernel_4v
.visible .entry _Z8kernel_4v()
{
	.local .align 8 .b8 	__local_depot3[8];
	.reg .b64 	%SP;
	.reg .b64 	%SPL;
	.reg .pred 	%p<2>;
	.reg .b32 	%r<21>;
	.reg .b64 	%rd<6>;
	.reg .b64 	%fd<12>;

	mov.u64 	%SPL, __local_depot3;
	cvta.local.u64 	%SP, %SPL;
	add.u64 	%rd2, %SP, 0;
	add.u64 	%rd1, %SPL, 0;
	mov.b32 	%r20, 0;
	mov.f64 	%fd11, 0d0000000000000000;
	mov.u64 	%rd3, $str;
$L__BB3_1:
	add.f64 	%fd4, %fd11, 0d3F849E08193726BC;
	st.local.f64 	[%rd1], %fd4;
	cvta.global.u64 	%rd4, %rd3;
	{ // callseq 24, 0
	.param .b64 param0;
	st.param.b64 	[param0], %rd4;
	.param .b64 param1;
	st.param.b64 	[param1], %rd2;
	.param .b32 retval0;
	call.uni (retval0), 
	vprintf, 
	(
	param0, 
	param1
	);
	ld.param.b32 	%r4, [retval0];
	} // callseq 24
	add.f64 	%fd5, %fd4, 0d3F849E08193726BC;
	st.local.f64 	[%rd1], %fd5;
	{ // callseq 25, 0
	.param .b64 param0;
	st.param.b64 	[param0], %rd4;
	.param .b64 param1;
	st.param.b64 	[param1], %rd2;
	.param .b32 retval0;
	call.uni (retval0), 
	vprintf, 
	(
	param0, 
	param1
	);
	ld.param.b32 	%r6, [retval0];
	} // callseq 25
	add.f64 	%fd6, %fd5, 0d3F849E08193726BC;
	st.local.f64 	[%rd1], %fd6;
	{ // callseq 26, 0
	.param .b64 param0;
	st.param.b64 	[param0], %rd4;
	.param .b64 param1;
	st.param.b64 	[param1], %rd2;
	.param .b32 retval0;
	call.uni (retval0), 
	vprintf, 
	(
	param0, 
	param1
	);
	ld.param.b32 	%r8, [retval0];
	} // callseq 26
	add.f64 	%fd7, %fd6, 0d3F849E08193726BC;
	st.local.f64 	[%rd1], %fd7;
	{ // callseq 27, 0
	.param .b64 param0;
	st.param.b64 	[param0], %rd4;
	.param .b64 param1;
	st.param.b64 	[param1], %rd2;
	.param .b32 retval0;
	call.uni (retval0), 
	vprintf, 
	(
	param0, 
	param1
	);
	ld.param.b32 	%r10, [retval0];
	} // callseq 27
	add.f64 	%fd8, %fd7, 0d3F849E08193726BC;
	st.local.f64 	[%rd1], %fd8;
	{ // callseq 28, 0
	.param .b64 param0;
	st.param.b64 	[param0], %rd4;
	.param .b64 param1;
	st.param.b64 	[param1], %rd2;
	.param .b32 retval0;
	call.uni (retval0), 
	vprintf, 
	(
	param0, 
	param1
	);
	ld.param.b32 	%r12, [retval0];
	} // callseq 28
	add.f64 	%fd9, %fd8, 0d3F849E08193726BC;
	st.local.f64 	[%rd1], %fd9;
	{ // callseq 29, 0
	.param .b64 param0;
	st.param.b64 	[param0], %rd4;
	.param .b64 param1;
	st.param.b64 	[param1], %rd2;
	.param .b32 retval0;
	call.uni (retval0), 
	vprintf, 
	(
	param0, 
	param1
	);
	ld.param.b32 	%r14, [retval0];
	} // callseq 29
	add.f64 	%fd10, %fd9, 0d3F849E08193726BC;
	st.local.f64 	[%rd1], %fd10;
	{ // callseq 30, 0
	.param .b64 param0;
	st.param.b64 	[param0], %rd4;
	.param .b64 param1;
	st.param.b64 	[param1], %rd2;
	.param .b32 retval0;
	call.uni (retval0), 
	vprintf, 
	(
	param0, 
	param1
	);
	ld.param.b32 	%r16, [retval0];
	} // callseq 30
	add.f64 	%fd11, %fd10, 0d3F849E08193726BC;
	st.local.f64 	[%rd1], %fd11;
	{ // callseq 31, 0
	.param .b64 param0;
	st.param.b64 	[param0], %rd4;
	.param .b64 param1;
	st.param.b64 	[param1], %rd2;
	.param .b32 retval0;
	call.uni (retval0), 
	vprintf, 
	(
	param0, 
	param1
	);
	ld.param.b32 	%r18, [retval0];
	} // callseq 31
	add.s32 	%r20, %r20, 8;
	setp.ne.s32 	%p1, %r20, 1000;
	@%p1 bra 	$L__BB3_1;
	ret;

}


// ===== COMPILED SASS (sm_100) =====

	.target	sm_100

	.elftype	@"ET_EXEC"


//--------------------- .note.nv.tkinfo           --------------------------
	.section	.note.nv.tkinfo,"",@"SHT_NOTE"
	.sectionflags	@"SHF_NOTE_NV_TKINFO"
	.tkinfo
        /*0018*/ 	.word	0x00000002
        /*0030*/ 	.string	""
        /*0030*/ 	.string	"ptxas"
        /*0030*/ 	.string	"Cuda compilation tools, release 13.0, V13.0.88"
        /*0030*/ 	.string	"Build cuda_13.0.r13.0/compiler.36424714_0"
        /*0030*/ 	.string	"-arch sm_100 -m 64 "



//--------------------- .note.nv.cuinfo           --------------------------
	.section	.note.nv.cuinfo,"",@"SHT_NOTE"
	.sectionflags	@"SHF_NOTE_NV_CUINFO"
        /*0018*/ 	.short	0x0002
        /*001a*/ 	.short	0x0064
        /*001c*/ 	.short	0x0082
	.zero		2


//--------------------- .nv.info                  --------------------------
	.section	.nv.info,"",@"SHT_CUDA_INFO"
	.align	4


	//----- nvinfo : EIATTR_REGCOUNT
	.align		4
        /*0000*/ 	.byte	0x04, 0x2f
        /*0002*/ 	.short	(.L_2 - .L_1)
	.align		4
.L_1:
        /*0004*/ 	.word	index@(_Z8kernel_1v)
        /*0008*/ 	.word	0x0000001a


	//----- nvinfo : EIATTR_FRAME_SIZE
	.align		4
.L_2:
        /*000c*/ 	.byte	0x04, 0x11
        /*000e*/ 	.short	(.L_4 - .L_3)
	.align		4
.L_3:
        /*0010*/ 	.word	index@(_Z8kernel_1v)
        /*0014*/ 	.word	0x00000008


	//----- nvinfo : EIATTR_REGCOUNT
	.align		4
.L_4:
        /*0018*/ 	.byte	0x04, 0x2f
        /*001a*/ 	.short	(.L_6 - .L_5)
	.align		4
.L_5:
        /*001c*/ 	.word	index@(_Z8kernel_2v)
        /*0020*/ 	.word	0x0000001a


	//----- nvinfo : EIATTR_FRAME_SIZE
	.align		4
.L_6:
        /*0024*/ 	.byte	0x04, 0x11
        /*0026*/ 	.short	(.L_8 - .L_7)
	.align		4
.L_7:
        /*0028*/ 	.word	index@(_Z8kernel_2v)
        /*002c*/ 	.word	0x00000008


	//----- nvinfo : EIATTR_REGCOUNT
	.align		4
.L_8:
        /*0030*/ 	.byte	0x04, 0x2f
        /*0032*/ 	.short	(.L_10 - .L_9)
	.align		4
.L_9:
        /*0034*/ 	.word	index@(_Z8kernel_3v)
        /*0038*/ 	.word	0x0000001a


	//----- nvinfo : EIATTR_FRAME_SIZE
	.align		4
.L_10:
        /*003c*/ 	.byte	0x04, 0x11
        /*003e*/ 	.short	(.L_12 - .L_11)
	.align		4
.L_11:
        /*0040*/ 	.word	index@(_Z8kernel_3v)
        /*0044*/ 	.word	0x00000008


	//----- nvinfo : EIATTR_REGCOUNT
	.align		4
.L_12:
        /*0048*/ 	.byte	0x04, 0x2f
        /*004a*/ 	.short	(.L_14 - .L_13)
	.align		4
.L_13:
        /*004c*/ 	.word	index@(_Z8kernel_4v)
        /*0050*/ 	.word	0x0000001a


	//----- nvinfo : EIATTR_FRAME_SIZE
	.align		4
.L_14:
        /*0054*/ 	.byte	0x04, 0x11
        /*0056*/ 	.short	(.L_16 - .L_15)
	.align		4
.L_15:
        /*0058*/ 	.word	index@(_Z8kernel_4v)
        /*005c*/ 	.word	0x00000008


	//----- nvinfo : EIATTR_MIN_STACK_SIZE
	.align		4
.L_16:
        /*0060*/ 	.byte	0x04, 0x12
        /*0062*/ 	.short	(.L_18 - .L_17)
	.align		4
.L_17:
        /*0064*/ 	.word	index@(_Z8kernel_4v)
        /*0068*/ 	.word	0x00000008


	//----- nvinfo : EIATTR_MIN_STACK_SIZE
	.align		4
.L_18:
        /*006c*/ 	.byte	0x04, 0x12
        /*006e*/ 	.short	(.L_20 - .L_19)
	.align		4
.L_19:
        /*0070*/ 	.word	index@(_Z8kernel_3v)
        /*0074*/ 	.word	0x00000008


	//----- nvinfo : EIATTR_MIN_STACK_SIZE
	.align		4
.L_20:
        /*0078*/ 	.byte	0x04, 0x12
        /*007a*/ 	.short	(.L_22 - .L_21)
	.align		4
.L_21:
        /*007c*/ 	.word	index@(_Z8kernel_2v)
        /*0080*/ 	.word	0x00000008


	//----- nvinfo : EIATTR_MIN_STACK_SIZE
	.align		4
.L_22:
        /*0084*/ 	.byte	0x04, 0x12
        /*0086*/ 	.short	(.L_24 - .L_23)
	.align		4
.L_23:
        /*0088*/ 	.word	index@(_Z8kernel_1v)
        /*008c*/ 	.word	0x00000008
.L_24:


//--------------------- .nv.compat                --------------------------
	.section	.nv.compat,"",@"SHT_CUDA_COMPAT_INFO"
	.align	4
        /*0000*/ 	.byte	0x02, 0x09, 0x00, 0x00, 0x02, 0x02, 0x01, 0x00, 0x02, 0x05, 0x05, 0x00, 0x03, 0x07, 0x01, 0x01
        /*0010*/ 	.byte	0x02, 0x03, 0x00, 0x00, 0x02, 0x06, 0x01, 0x00, 0x04, 0x0b, 0x08, 0x00, 0x01, 0x00, 0x00, 0x00
        /*0020*/ 	.byte	0x00, 0x00, 0x00, 0x00


//--------------------- .nv.info._Z8kernel_4v     --------------------------
	.section	.nv.info._Z8kernel_4v,"",@"SHT_CUDA_INFO"
	.sectionflags	@""
	.align	4


	//----- nvinfo : EIATTR_CUDA_API_VERSION
	.align		4
        /*0000*/ 	.byte	0x04, 0x37
        /*0002*/ 	.short	(.L_26 - .L_25)
.L_25:
        /*0004*/ 	.word	0x00000082


	//----- nvinfo : EIATTR_SPARSE_MMA_MASK
	.align		4
.L_26:
        /*0008*/ 	.byte	0x03, 0x50
        /*000a*/ 	.short	0x0000


	//----- nvinfo : EIATTR_MAXREG_COUNT
	.align		4
        /*000c*/ 	.byte	0x03, 0x1b
        /*000e*/ 	.short	0x00ff


	//----- nvinfo : EIATTR_EXTERNS
	.align		4
        /*0010*/ 	.byte	0x04, 0x0f
        /*0012*/ 	.short	(.L_28 - .L_27)


	//   ....[0]....
	.align		4
.L_27:
        /*0014*/ 	.word	index@(vprintf)


	//----- nvinfo : EIATTR_MERCURY_ISA_VERSION
	.align		4
.L_28:
        /*0018*/ 	.byte	0x03, 0x5f
        /*001a*/ 	.short	0x0101


	//----- nvinfo : EIATTR_VRC_CTA_INIT_COUNT
	.align		4
        /*001c*/ 	.byte	0x02, 0x4a
	.zero		1
	.zero		1


	//----- nvinfo : EIATTR_SYSCALL_OFFSETS
	.align		4
        /*0020*/ 	.byte	0x04, 0x46
        /*0022*/ 	.short	(.L_30 - .L_29)


	//   ....[0]....
.L_29:
        /*0024*/ 	.word	0x00000170


	//   ....[1]....
        /*0028*/ 	.word	0x00000230


	//   ....[2]....
        /*002c*/ 	.word	0x000002f0


	//   ....[3]....
        /*0030*/ 	.word	0x000003b0


	//   ....[4]....
        /*0034*/ 	.word	0x00000470


	//   ....[5]....
        /*0038*/ 	.word	0x00000530


	//   ....[6]....
        /*003c*/ 	.word	0x000005f0


	//   ....[7]....
        /*0040*/ 	.word	0x000006b0


	//----- nvinfo : EIATTR_EXIT_INSTR_OFFSETS
	.align		4
.L_30:
        /*0044*/ 	.byte	0x04, 0x1c
        /*0046*/ 	.short	(.L_32 - .L_31)


	//   ....[0]....
.L_31:
        /*0048*/ 	.word	0x000006e0


	//----- nvinfo : EIATTR_CRS_STACK_SIZE
	.align		4
.L_32:
        /*004c*/ 	.byte	0x04, 0x1e
        /*004e*/ 	.short	(.L_34 - .L_33)
.L_33:
        /*0050*/ 	.word	0x00000000


	//----- nvinfo : EIATTR_SW_WAR
	.align		4
.L_34:
        /*0054*/ 	.byte	0x04, 0x36
        /*0056*/ 	.short	(.L_36 - .L_35)
.L_35:
        /*0058*/ 	.word	0x00000008
.L_36:


//--------------------- .nv.info._Z8kernel_3v     --------------------------
	.section	.nv.info._Z8kernel_3v,"",@"SHT_CUDA_INFO"
	.sectionflags	@""
	.align	4


	//----- nvinfo : EIATTR_CUDA_API_VERSION
	.align		4
        /*0000*/ 	.byte	0x04, 0x37
        /*0002*/ 	.short	(.L_38 - .L_37)
.L_37:
        /*0004*/ 	.word	0x00000082


	//----- nvinfo : EIATTR_SPARSE_MMA_MASK
	.align		4
.L_38:
        /*0008*/ 	.byte	0x03, 0x50
        /*000a*/ 	.short	0x0000


	//----- nvinfo : EIATTR_MAXREG_COUNT
	.align		4
        /*000c*/ 	.byte	0x03, 0x1b
        /*000e*/ 	.short	0x00ff


	//----- nvinfo : EIATTR_EXTERNS
	.align		4
        /*0010*/ 	.byte	0x04, 0x0f
        /*0012*/ 	.short	(.L_40 - .L_39)


	//   ....[0]....
	.align		4
.L_39:
        /*0014*/ 	.word	index@(vprintf)


	//----- nvinfo : EIATTR_MERCURY_ISA_VERSION
	.align		4
.L_40:
        /*0018*/ 	.byte	0x03, 0x5f
        /*001a*/ 	.short	0x0101


	//----- nvinfo : EIATTR_VRC_CTA_INIT_COUNT
	.align		4
        /*001c*/ 	.byte	0x02, 0x4a
	.zero		1
	.zero		1


	//----- nvinfo : EIATTR_SYSCALL_OFFSETS
	.align		4
        /*0020*/ 	.byte	0x04, 0x46
        /*0022*/ 	.short	(.L_42 - .L_41)


	//   ....[0]....
.L_41:
        /*0024*/ 	.word	0x00000170


	//   ....[1]....
        /*0028*/ 	.word	0x00000230


	//   ....[2]....
        /*002c*/ 	.word	0x000002f0


	//   ....[3]....
        /*0030*/ 	.word	0x000003b0


	//   ....[4]....
        /*0034*/ 	.word	0x00000470


	//   ....[5]....
        /*0038*/ 	.word	0x00000530


	//   ....[6]....
        /*003c*/ 	.word	0x000005f0


	//   ....[7]....
        /*0040*/ 	.word	0x000006b0


	//----- nvinfo : EIATTR_EXIT_INSTR_OFFSETS
	.align		4
.L_42:
        /*0044*/ 	.byte	0x04, 0x1c
        /*0046*/ 	.short	(.L_44 - .L_43)


	//   ....[0]....
.L_43:
        /*0048*/ 	.word	0x000006e0


	//----- nvinfo : EIATTR_CRS_STACK_SIZE
	.align		4
.L_44:
        /*004c*/ 	.byte	0x04, 0x1e
        /*004e*/ 	.short	(.L_46 - .L_45)
.L_45:
        /*0050*/ 	.word	0x00000000


	//----- nvinfo : EIATTR_SW_WAR
	.align		4
.L_46:
        /*0054*/ 	.byte	0x04, 0x36
        /*0056*/ 	.short	(.L_48 - .L_47)
.L_47:
        /*0058*/ 	.word	0x00000008
.L_48:


//--------------------- .nv.info._Z8kernel_2v     --------------------------
	.section	.nv.info._Z8kernel_2v,"",@"SHT_CUDA_INFO"
	.sectionflags	@""
	.align	4


	//----- nvinfo : EIATTR_CUDA_API_VERSION
	.align		4
        /*0000*/ 	.byte	0x04, 0x37
        /*0002*/ 	.short	(.L_50 - .L_49)
.L_49:
        /*0004*/ 	.word	0x00000082


	//----- nvinfo : EIATTR_SPARSE_MMA_MASK
	.align		4
.L_50:
        /*0008*/ 	.byte	0x03, 0x50
        /*000a*/ 	.short	0x0000


	//----- nvinfo : EIATTR_MAXREG_COUNT
	.align		4
        /*000c*/ 	.byte	0x03, 0x1b
        /*000e*/ 	.short	0x00ff


	//----- nvinfo : EIATTR_EXTERNS
	.align		4
        /*0010*/ 	.byte	0x04, 0x0f
        /*0012*/ 	.short	(.L_52 - .L_51)


	//   ....[0]....
	.align		4
.L_51:
        /*0014*/ 	.word	index@(vprintf)


	//----- nvinfo : EIATTR_MERCURY_ISA_VERSION
	.align		4
.L_52:
        /*0018*/ 	.byte	0x03, 0x5f
        /*001a*/ 	.short	0x0101


	//----- nvinfo : EIATTR_VRC_CTA_INIT_COUNT
	.align		4
        /*001c*/ 	.byte	0x02, 0x4a
	.zero		1
	.zero		1


	//----- nvinfo : EIATTR_SYSCALL_OFFSETS
	.align		4
        /*0020*/ 	.byte	0x04, 0x46
        /*0022*/ 	.short	(.L_54 - .L_53)


	//   ....[0]....
.L_53:
        /*0024*/ 	.word	0x00000170


	//   ....[1]....
        /*0028*/ 	.word	0x00000230


	//   ....[2]....
        /*002c*/ 	.word	0x000002f0


	//   ....[3]....
        /*0030*/ 	.word	0x000003b0


	//   ....[4]....
        /*0034*/ 	.word	0x00000470


	//   ....[5]....
        /*0038*/ 	.word	0x00000530


	//   ....[6]....
        /*003c*/ 	.word	0x000005f0


	//   ....[7]....
        /*0040*/ 	.word	0x000006b0


	//----- nvinfo : EIATTR_EXIT_INSTR_OFFSETS
	.align		4
.L_54:
        /*0044*/ 	.byte	0x04, 0x1c
        /*0046*/ 	.short	(.L_56 - .L_55)


	//   ....[0]....
.L_55:
        /*0048*/ 	.word	0x000006e0


	//----- nvinfo : EIATTR_CRS_STACK_SIZE
	.align		4
.L_56:
        /*004c*/ 	.byte	0x04, 0x1e
        /*004e*/ 	.short	(.L_58 - .L_57)
.L_57:
        /*0050*/ 	.word	0x00000000


	//----- nvinfo : EIATTR_SW_WAR
	.align		4
.L_58:
        /*0054*/ 	.byte	0x04, 0x36
        /*0056*/ 	.short	(.L_60 - .L_59)
.L_59:
        /*0058*/ 	.word	0x00000008
.L_60:


//--------------------- .nv.info._Z8kernel_1v     --------------------------
	.section	.nv.info._Z8kernel_1v,"",@"SHT_CUDA_INFO"
	.sectionflags	@""
	.align	4


	//----- nvinfo : EIATTR_CUDA_API_VERSION
	.align		4
        /*0000*/ 	.byte	0x04, 0x37
        /*0002*/ 	.short	(.L_62 - .L_61)
.L_61:
        /*0004*/ 	.word	0x00000082


	//----- nvinfo : EIATTR_SPARSE_MMA_MASK
	.align		4
.L_62:
        /*0008*/ 	.byte	0x03, 0x50
        /*000a*/ 	.short	0x0000


	//----- nvinfo : EIATTR_MAXREG_COUNT
	.align		4
        /*000c*/ 	.byte	0x03, 0x1b
        /*000e*/ 	.short	0x00ff


	//----- nvinfo : EIATTR_EXTERNS
	.align		4
        /*0010*/ 	.byte	0x04, 0x0f
        /*0012*/ 	.short	(.L_64 - .L_63)


	//   ....[0]....
	.align		4
.L_63:
        /*0014*/ 	.word	index@(vprintf)


	//----- nvinfo : EIATTR_MERCURY_ISA_VERSION
	.align		4
.L_64:
        /*0018*/ 	.byte	0x03, 0x5f
        /*001a*/ 	.short	0x0101


	//----- nvinfo : EIATTR_VRC_CTA_INIT_COUNT
	.align		4
        /*001c*/ 	.byte	0x02, 0x4a
	.zero		1
	.zero		1


	//----- nvinfo : EIATTR_SYSCALL_OFFSETS
	.align		4
        /*0020*/ 	.byte	0x04, 0x46
        /*0022*/ 	.short	(.L_66 - .L_65)


	//   ....[0]....
.L_65:
        /*0024*/ 	.word	0x00000170


	//   ....[1]....
        /*0028*/ 	.word	0x00000230


	//   ....[2]....
        /*002c*/ 	.word	0x000002f0


	//   ....[3]....
        /*0030*/ 	.word	0x000003b0


	//   ....[4]....
        /*0034*/ 	.word	0x00000470


	//   ....[5]....
        /*0038*/ 	.word	0x00000530


	//   ....[6]....
        /*003c*/ 	.word	0x000005f0


	//   ....[7]....
        /*0040*/ 	.word	0x000006b0


	//----- nvinfo : EIATTR_EXIT_INSTR_OFFSETS
	.align		4
.L_66:
        /*0044*/ 	.byte	0x04, 0x1c
        /*0046*/ 	.short	(.L_68 - .L_67)


	//   ....[0]....
.L_67:
        /*0048*/ 	.word	0x000006e0


	//----- nvinfo : EIATTR_CRS_STACK_SIZE
	.align		4
.L_68:
        /*004c*/ 	.byte	0x04, 0x1e
        /*004e*/ 	.short	(.L_70 - .L_69)
.L_69:
        /*0050*/ 	.word	0x00000000


	//----- nvinfo : EIATTR_SW_WAR
	.align		4
.L_70:
        /*0054*/ 	.byte	0x04, 0x36
        /*0056*/ 	.short	(.L_72 - .L_71)
.L_71:
        /*0058*/ 	.word	0x00000008
.L_72:


//--------------------- .nv.callgraph             --------------------------
	.section	.nv.callgraph,"",@"SHT_CUDA_CALLGRAPH"
	.align	4
	.sectionentsize	8
	.align		4
        /*0000*/ 	.word	0x00000000
	.align		4
        /*0004*/ 	.word	0xffffffff
	.align		4
        /*0008*/ 	.word	index@(_Z8kernel_4v)
	.align		4
        /*000c*/ 	.word	index@(vprintf)
	.align		4
        /*0010*/ 	.word	index@(_Z8kernel_3v)
	.align		4
        /*0014*/ 	.word	index@(vprintf)
	.align		4
        /*0018*/ 	.word	index@(_Z8kernel_2v)
	.align		4
        /*001c*/ 	.word	index@(vprintf)
	.align		4
        /*0020*/ 	.word	index@(_Z8kernel_1v)
	.align		4
        /*0024*/ 	.word	index@(vprintf)
	.align		4
        /*0028*/ 	.word	0x00000000
	.align		4
        /*002c*/ 	.word	0xfffffffe
	.align		4
        /*0030*/ 	.word	0x00000000
	.align		4
        /*0034*/ 	.word	0xfffffffd
	.align		4
        /*0038*/ 	.word	0x00000000
	.align		4
        /*003c*/ 	.word	0xfffffffc


//--------------------- .nv.constant4             --------------------------
	.section	.nv.constant4,"a",@progbits
	.align	8
	.align		8
.nv.constant4:
        /*0000*/ 	.dword	vprintf
	.align		8
        /*0008*/ 	.dword	$str


//--------------------- .text._Z8kernel_4v        --------------------------
	.section	.text._Z8kernel_4v,"ax",@progbits
	.align	128
        .global         _Z8kernel_4v
        .type           _Z8kernel_4v,@function
        .size           _Z8kernel_4v,(.L_x_40 - _Z8kernel_4v)
        .other          _Z8kernel_4v,@"STO_CUDA_ENTRY STV_DEFAULT"
_Z8kernel_4v:
.text._Z8kernel_4v:
[----:B------:R-:W0:Y:S01]  /*0000*/  LDC R1, c[0x0][0x37c] ;  /* 0x0000df00ff017b82 */ /* 0x000e220000000800 */
[----:B------:R-:W1:Y:S01]  /*0010*/  LDCU UR4, c[0x0][0x2f8] ;  /* 0x00005f00ff0477ac */ /* 0x000e620008000800 */
[----:B0-----:R-:W-:Y:S01]  /*0020*/  VIADD R1, R1, 0xfffffff8 ;  /* 0xfffffff801017836 */ /* 0x001fe20000000000 */
[----:B------:R-:W-:Y:S01]  /*0030*/  CS2R R16, SRZ ;  /* 0x0000000000107805 */ /* 0x000fe2000001ff00 */
[----:B------:R-:W-:Y:S01]  /*0040*/  IMAD.MOV.U32 R19, RZ, RZ, RZ ;  /* 0x000000ffff137224 */ /* 0x000fe200078e00ff */
[----:B------:R-:W0:Y:S02]  /*0050*/  LDCU UR5, c[0x0][0x2fc] ;  /* 0x00005f80ff0577ac */ /* 0x000e240008000800 */
[----:B-1----:R-:W-:-:S05]  /*0060*/  IADD3 R22, P0, PT, R1, UR4, RZ ;  /* 0x0000000401167c10 */ /* 0x002fca000ff1e0ff */
[----:B0-----:R-:W-:-:S08]  /*0070*/  IMAD.X R18, RZ, RZ, UR5, P0 ;  /* 0x00000005ff127e24 */ /* 0x001fd000080e06ff */
.L_x_8:
[----:B------:R-:W-:Y:S01]  /*0080*/  UMOV UR4, 0x193726bc ;  /* 0x193726bc00047882 */ /* 0x000fe20000000000 */
[----:B------:R-:W-:Y:S01]  /*0090*/  UMOV UR5, 0x3f849e08 ;  /* 0x3f849e0800057882 */ /* 0x000fe20000000000 */
[----:B------:R-:W-:Y:S01]  /*00a0*/  MOV R2, 0x0 ;  /* 0x0000000000027802 */ /* 0x000fe20000000f00 */
[----:B------:R-:W-:Y:S01]  /*00b0*/  DADD R16, R16, UR4 ;  /* 0x0000000410107e29 */ /* 0x000fe20008000000 */
[----:B------:R-:W-:Y:S01]  /*00c0*/  IADD3 R19, PT, PT, R19, 0x8, RZ ;  /* 0x0000000813137810 */ /* 0x000fe20007ffe0ff */
[----:B------:R-:W0:Y:S01]  /*00d0*/  LDCU.64 UR4, c[0x4][0x8] ;  /* 0x01000100ff0477ac */ /* 0x000e220008000a00 */
[----:B------:R1:W2:Y:S01]  /*00e0*/  LDC.64 R8, c[0x4][R2] ;  /* 0x0100000002087b82 */ /* 0x0002a20000000a00 */
[----:B------:R-:W-:Y:S01]  /*00f0*/  MOV R6, R22 ;  /* 0x0000001600067202 */ /* 0x000fe20000000f00 */
[----:B------:R-:W-:Y:S01]  /*0100*/  IMAD.MOV.U32 R7, RZ, RZ, R18 ;  /* 0x000000ffff077224 */ /* 0x000fe200078e0012 */
[----:B------:R-:W-:Y:S01]  /*0110*/  ISETP.NE.AND P0, PT, R19, 0x3e8, PT ;  /* 0x000003e81300780c */ /* 0x000fe20003f05270 */
[----:B------:R1:W-:Y:S03]  /*0120*/  STL.64 [R1], R16 ;  /* 0x0000001001007387 */ /* 0x0003e60000100a00 */
[----:B------:R-:W-:Y:S01]  /*0130*/  P2R R23, PR, RZ, 0x1 ;  /* 0x00000001ff177803 */ /* 0x000fe20000000000 */
[----:B0-----:R-:W-:-:S02]  /*0140*/  IMAD.U32 R4, RZ, RZ, UR4 ;  /* 0x00000004ff047e24 */ /* 0x001fc4000f8e00ff */
[----:B-1----:R-:W-:-:S07]  /*0150*/  IMAD.U32 R5, RZ, RZ, UR5 ;  /* 0x00000005ff057e24 */ /* 0x002fce000f8e00ff */
[----:B------:R-:W-:-:S07]  /*0160*/  LEPC R20, `(.L_x_0) ;  /* 0x000000001014794e */ /* 0x000fce0000000000 */
[----:B--2---:R-:W-:Y:S05]  /*0170*/  CALL.ABS.NOINC R8 ;  /* 0x0000000008007343 */ /* 0x004fea0003c00000 */
.L_x_0:
[----:B------:R-:W-:Y:S01]  /*0180*/  UMOV UR4, 0x193726bc ;  /* 0x193726bc00047882 */ /* 0x000fe20000000000 */
[----:B------:R-:W-:Y:S01]  /*0190*/  UMOV UR5, 0x3f849e08 ;  /* 0x3f849e0800057882 */ /* 0x000fe20000000000 */
[----:B------:R0:W1:Y:S01]  /*01a0*/  LDC.64 R8, c[0x4][R2] ;  /* 0x0100000002087b82 */ /* 0x0000620000000a00 */
[----:B------:R-:W-:Y:S01]  /*01b0*/  DADD R16, R16, UR4 ;  /* 0x0000000410107e29 */ /* 0x000fe20008000000 */
[----:B------:R-:W-:Y:S01]  /*01c0*/  IMAD.MOV.U32 R6, RZ, RZ, R22 ;  /* 0x000000ffff067224 */ /* 0x000fe200078e0016 */
[----:B------:R-:W2:Y:S01]  /*01d0*/  LDCU.64 UR4, c[0x4][0x8] ;  /* 0x01000100ff0477ac */ /* 0x000ea20008000a00 */
[----:B------:R-:W-:-:S04]  /*01e0*/  IMAD.MOV.U32 R7, RZ, RZ, R18 ;  /* 0x000000ffff077224 */ /* 0x000fc800078e0012 */
[----:B------:R0:W-:Y:S01]  /*01f0*/  STL.64 [R1], R16 ;  /* 0x0000001001007387 */ /* 0x0001e20000100a00 */
[----:B--2---:R-:W-:Y:S01]  /*0200*/  IMAD.U32 R4, RZ, RZ, UR4 ;  /* 0x00000004ff047e24 */ /* 0x004fe2000f8e00ff */
[----:B0-----:R-:W-:-:S07]  /*0210*/  MOV R5, UR5 ;  /* 0x0000000500057c02 */ /* 0x001fce0008000f00 */
[----:B------:R-:W-:-:S07]  /*0220*/  LEPC R20, `(.L_x_1) ;  /* 0x000000001014794e */ /* 0x000fce0000000000 */
[----:B-1----:R-:W-:Y:S05]  /*0230*/  CALL.ABS.NOINC R8 ;  /* 0x0000000008007343 */ /* 0x002fea0003c00000 */
.L_x_1:
[----:B------:R-:W-:Y:S01]  /*0240*/  UMOV UR4, 0x193726bc ;  /* 0x193726bc00047882 */ /* 0x000fe20000000000 */
[----:B------:R-:W-:Y:S01]  /*0250*/  UMOV UR5, 0x3f849e08 ;  /* 0x3f849e0800057882 */ /* 0x000fe20000000000 */
[----:B------:R0:W1:Y:S01]  /*0260*/  LDC.64 R8, c[0x4][R2] ;  /* 0x0100000002087b82 */ /* 0x0000620000000a00 */
[----:B------:R-:W-:Y:S01]  /*0270*/  DADD R16, R16, UR4 ;  /* 0x0000000410107e29 */ /* 0x000fe20008000000 */
[----:B------:R-:W-:Y:S01]  /*0280*/  IMAD.MOV.U32 R6, RZ, RZ, R22 ;  /* 0x000000ffff067224 */ /* 0x000fe200078e0016 */
[----:B------:R-:W2:Y:S01]  /*0290*/  LDCU.64 UR4, c[0x4][0x8] ;  /* 0x01000100ff0477ac */ /* 0x000ea20008000a00 */
[----:B------:R-:W-:-:S04]  /*02a0*/  MOV R7, R18 ;  /* 0x0000001200077202 */ /* 0x000fc80000000f00 */
[----:B------:R0:W-:Y:S01]  /*02b0*/  STL.64 [R1], R16 ;  /* 0x0000001001007387 */ /* 0x0001e20000100a00 */
[----:B--2---:R-:W-:Y:S01]  /*02c0*/  MOV R4, UR4 ;  /* 0x0000000400047c02 */ /* 0x004fe20008000f00 */
[----:B0-----:R-:W-:-:S07]  /*02d0*/  IMAD.U32 R5, RZ, RZ, UR5 ;  /* 0x00000005ff057e24 */ /* 0x001fce000f8e00ff */
[----:B------:R-:W-:-:S07]  /*02e0*/  LEPC R20, `(.L_x_2) ;  /* 0x000000001014794e */ /* 0x000fce0000000000 */
[----:B-1----:R-:W-:Y:S05]  /*02f0*/  CALL.ABS.NOINC R8 ;  /* 0x0000000008007343 */ /* 0x002fea0003c00000 */
.L_x_2:
[----:B------:R-:W-:Y:S01]  /*0300*/  UMOV UR4, 0x193726bc ;  /* 0x193726bc00047882 */ /* 0x000fe20000000000 */
[----:B------:R-:W-:Y:S01]  /*0310*/  UMOV UR5, 0x3f849e08 ;  /* 0x3f849e0800057882 */ /* 0x000fe20000000000 */
[----:B------:R0:W1:Y:S01]  /*0320*/  LDC.64 R8, c[0x4][R2] ;  /* 0x0100000002087b82 */ /* 0x0000620000000a00 */
[----:B------:R-:W-:Y:S01]  /*0330*/  DADD R16, R16, UR4 ;  /* 0x0000000410107e29 */ /* 0x000fe20008000000 */
[----:B------:R-:W-:Y:S01]  /*0340*/  MOV R6, R22 ;  /* 0x0000001600067202 */ /* 0x000fe20000000f00 */
[----:B------:R-:W2:Y:S01]  /*0350*/  LDCU.64 UR4, c[0x4][0x8] ;  /* 0x01000100ff0477ac */ /* 0x000ea20008000a00 */
[----:B------:R-:W-:-:S04]  /*0360*/  IMAD.MOV.U32 R7, RZ, RZ, R18 ;  /* 0x000000ffff077224 */ /* 0x000fc800078e0012 */
[----:B------:R0:W-:Y:S01]  /*0370*/  STL.64 [R1], R16 ;  /* 0x0000001001007387 */ /* 0x0001e20000100a00 */
[----:B--2---:R-:W-:Y:S02]  /*0380*/  IMAD.U32 R4, RZ, RZ, UR4 ;  /* 0x00000004ff047e24 */ /* 0x004fe4000f8e00ff */
[----:B0-----:R-:W-:-:S07]  /*0390*/  IMAD.U32 R5, RZ, RZ, UR5 ;  /* 0x00000005ff057e24 */ /* 0x001fce000f8e00ff */
[----:B------:R-:W-:-:S07]  /*03a0*/  LEPC R20, `(.L_x_3) ;  /* 0x000000001014794e */ /* 0x000fce0000000000 */
[----:B-1----:R-:W-:Y:S05]  /*03b0*/  CALL.ABS.NOINC R8 ;  /* 0x0000000008007343 */ /* 0x002fea0003c00000 */
.L_x_3:
        /* <DEDUP_REMOVED lines=12> */
.L_x_4:
        /* <DEDUP_REMOVED lines=12> */
.L_x_5:
        /* <DEDUP_REMOVED lines=12> */
.L_x_6:
[----:B------:R-:W-:Y:S01]  /*0600*/  UMOV UR4, 0x193726bc ;  /* 0x193726bc00047882 */ /* 0x000fe20000000000 */
[----:B------:R-:W-:Y:S01]  /*0610*/  UMOV UR5, 0x3f849e08 ;  /* 0x3f849e0800057882 */ /* 0x000fe20000000000 */
[----:B------:R-:W0:Y:S01]  /*0620*/  LDC.64 R2, c[0x4][R2] ;  /* 0x0100000002027b82 */ /* 0x000e220000000a00 */
[----:B------:R-:W-:Y:S01]  /*0630*/  DADD R16, R16, UR4 ;  /* 0x0000000410107e29 */ /* 0x000fe20008000000 */
[----:B------:R-:W-:Y:S01]  /*0640*/  IMAD.MOV.U32 R6, RZ, RZ, R22 ;  /* 0x000000ffff067224 */ /* 0x000fe200078e0016 */
[----:B------:R-:W1:Y:S01]  /*0650*/  LDCU.64 UR4, c[0x4][0x8] ;  /* 0x01000100ff0477ac */ /* 0x000e620008000a00 */
[----:B------:R-:W-:-:S04]  /*0660*/  MOV R7, R18 ;  /* 0x0000001200077202 */ /* 0x000fc80000000f00 */
[----:B------:R2:W-:Y:S01]  /*0670*/  STL.64 [R1], R16 ;  /* 0x0000001001007387 */ /* 0x0005e20000100a00 */
[----:B-1----:R-:W-:Y:S01]  /*0680*/  IMAD.U32 R4, RZ, RZ, UR4 ;  /* 0x00000004ff047e24 */ /* 0x002fe2000f8e00ff */
[----:B--2---:R-:W-:-:S07]  /*0690*/  MOV R5, UR5 ;  /* 0x0000000500057c02 */ /* 0x004fce0008000f00 */
[----:B------:R-:W-:-:S07]  /*06a0*/  LEPC R20, `(.L_x_7) ;  /* 0x000000001014794e */ /* 0x000fce0000000000 */
[----:B0-----:R-:W-:Y:S05]  /*06b0*/  CALL.ABS.NOINC R2 ;  /* 0x0000000002007343 */ /* 0x001fea0003c00000 */
.L_x_7:
[----:B------:R-:W-:-:S13]  /*06c0*/  ISETP.NE.AND P6, PT, R23, RZ, PT ;  /* 0x000000ff1700720c */ /* 0x000fda0003fc5270 */
[----:B------:R-:W-:Y:S05]  /*06d0*/  @P6 BRA `(.L_x_8) ;  /* 0xfffffff800686947 */ /* 0x000fea000383ffff */
[----:B------:R-:W-:Y:S05]  /*06e0*/  EXIT ;  /* 0x000000000000794d */ /* 0x000fea0003800000 */
.L_x_9:
[----:B------:R-:W-:-:S00]  /*06f0*/  BRA `(.L_x_9) ;  /* 0xfffffffc00fc7947 */ /* 0x000fc0000383ffff */
[----:B------:R-:W-:-:S00]  /*0700*/  NOP ;  /* 0x0000000000007918 */ /* 0x000fc00000000000 */
[----:B------:R-:W-:-:S00]  /*0710*/  NOP ;  /* 0x0000000000007918 */ /* 0x000fc00000000000 */
[----:B------:R-:W-:-:S00]  /*0720*/  NOP ;  /* 0x0000000000007918 */ /* 0x000fc00000000000 */
[----:B------:R-:W-:-:S00]  /*0730*/  NOP ;  /* 0x0000000000007918 */ /* 0x000fc00000000000 */
[----:B------:R-:W-:-:S00]  /*0740*/  NOP ;  /* 0x0000000000007918 */ /* 0x000fc00000000000 */
[----:B------:R-:W-:-:S00]  /*0750*/  NOP ;  /* 0x0000000000007918 */ /* 0x000fc00000000000 */
[----:B------:R-:W-:-:S00]  /*0760*/  NOP ;  /* 0x0000000000007918 */ /* 0x000fc00000000000 */
[----:B------:R-:W-:-:S00]  /*0770*/  NOP ;  /* 0x0000000000007918 */ /* 0x000fc00000000000 */
.L_x_40:


//--------------------- .text._Z8kernel_3v        --------------------------
	.section	.text._Z8kernel_3v,"ax",@progbits
	.align	128
        .global         _Z8kernel_3v
        .type           _Z8kernel_3v,@function
        .size           _Z8kernel_3v,(.L_x_41 - _Z8kernel_3v)
        .other          _Z8kernel_3v,@"STO_CUDA_ENTRY STV_DEFAULT"
_Z8kernel_3v:
.text._Z8kernel_3v:
        /* <DEDUP_REMOVED lines=8> */
.L_x_18:
        /* <DEDUP_REMOVED lines=16> */
.L_x_10:
        /* <DEDUP_REMOVED lines=12> */
.L_x_11:
        /* <DEDUP_REMOVED lines=12> */
.L_x_12:
        /* <DEDUP_REMOVED lines=12> */
.L_x_13:
        /* <DEDUP_REMOVED lines=12> */
.L_x_14:
        /* <DEDUP_REMOVED lines=12> */
.L_x_15:
        /* <DEDUP_REMOVED lines=12> */
.L_x_16:
        /* <DEDUP_REMOVED lines=12> */
.L_x_17:
[----:B------:R-:W-:-:S13]  /*06c0*/  ISETP.NE.AND P6, PT, R23, RZ, PT ;  /* 0x000000ff1700720c */ /* 0x000fda0003fc5270 */
[----:B------:R-:W-:Y:S05]  /*06d0*/  @P6 BRA `(.L_x_18) ;  /* 0xfffffff800686947 */ /* 0x000fea000383ffff */
[----:B------:R-:W-:Y:S05]  /*06e0*/  EXIT ;  /* 0x000000000000794d */ /* 0x000fea0003800000 */
.L_x_19:
        /* <DEDUP_REMOVED lines=9> */
.L_x_41:


//--------------------- .text._Z8kernel_2v        --------------------------
	.section	.text._Z8kernel_2v,"ax",@progbits
	.align	128
        .global         _Z8kernel_2v
        .type           _Z8kernel_2v,@function
        .size           _Z8kernel_2v,(.L_x_42 - _Z8kernel_2v)
        .other          _Z8kernel_2v,@"STO_CUDA_ENTRY STV_DEFAULT"
_Z8kernel_2v:
.text._Z8kernel_2v:
        /* <DEDUP_REMOVED lines=8> */
.L_x_28:
        /* <DEDUP_REMOVED lines=16> */
.L_x_20:
        /* <DEDUP_REMOVED lines=12> */
.L_x_21:
        /* <DEDUP_REMOVED lines=12> */
.L_x_22:
        /* <DEDUP_REMOVED lines=12> */
.L_x_23:
        /* <DEDUP_REMOVED lines=12> */
.L_x_24:
        /* <DEDUP_REMOVED lines=12> */
.L_x_25:
        /* <DEDUP_REMOVED lines=12> */
.L_x_26:
        /* <DEDUP_REMOVED lines=12> */
.L_x_27:
[----:B------:R-:W-:-:S13]  /*06c0*/  ISETP.NE.AND P6, PT, R23, RZ, PT ;  /* 0x000000ff1700720c */ /* 0x000fda0003fc5270 */
[----:B------:R-:W-:Y:S05]  /*06d0*/  @P6 BRA `(.L_x_28) ;  /* 0xfffffff800686947 */ /* 0x000fea000383ffff */
[----:B------:R-:W-:Y:S05]  /*06e0*/  EXIT ;  /* 0x000000000000794d */ /* 0x000fea0003800000 */
.L_x_29:
        /* <DEDUP_REMOVED lines=9> */
.L_x_42:


//--------------------- .text._Z8kernel_1v        --------------------------
	.section	.text._Z8kernel_1v,"ax",@progbits
	.align	128
        .global         _Z8kernel_1v
        .type           _Z8kernel_1v,@function
        .size           _Z8kernel_1v,(.L_x_43 - _Z8kernel_1v)
        .other          _Z8kernel_1v,@"STO_CUDA_ENTRY STV_DEFAULT"
_Z8kernel_1v:
.text._Z8kernel_1v:
        /* <DEDUP_REMOVED lines=8> */
.L_x_38:
        /* <DEDUP_REMOVED lines=16> */
.L_x_30:
        /* <DEDUP_REMOVED lines=12> */
.L_x_31:
        /* <DEDUP_REMOVED lines=12> */
.L_x_32:
        /* <DEDUP_REMOVED lines=12> */
.L_x_33:
        /* <DEDUP_REMOVED lines=12> */
.L_x_34:
        /* <DEDUP_REMOVED lines=12> */
.L_x_35:
        /* <DEDUP_REMOVED lines=12> */
.L_x_36:
        /* <DEDUP_REMOVED lines=12> */
.L_x_37:
[----:B------:R-:W-:-:S13]  /*06c0*/  ISETP.NE.AND P6, PT, R23, RZ, PT ;  /* 0x000000ff1700720c */ /* 0x000fda0003fc5270 */
[----:B------:R-:W-:Y:S05]  /*06d0*/  @P6 BRA `(.L_x_38) ;  /* 0xfffffff800686947 */ /* 0x000fea000383ffff */
[----:B------:R-:W-:Y:S05]  /*06e0*/  EXIT ;  /* 0x000000000000794d */ /* 0x000fea0003800000 */
.L_x_39:
        /* <DEDUP_REMOVED lines=9> */
.L_x_43:


//--------------------- .nv.global.init           --------------------------
	.section	.nv.global.init,"aw",@progbits
.nv.global.init:
	.type		$str,@object
	.size		$str,(.L_0 - $str)
$str:
        /*0000*/ 	.byte	0x25, 0x66, 0x0a, 0x00
.L_0:


//--------------------- .nv.shared.reserved.0     --------------------------
	.section	.nv.shared.reserved.0,"aw",@nobits
	.weak		__nv_reservedSMEM_offset_0_alias
	.size		__nv_reservedSMEM_offset_0_alias, 0, 64
	.other		__nv_reservedSMEM_offset_0_alias,@"STO_CUDA_RESERVED_SHARED STV_DEFAULT"
__nv_reservedSMEM_offset_0_alias:
	.zero		0
	.zero		64


//--------------------- .nv.constant0._Z8kernel_4v --------------------------
	.section	.nv.constant0._Z8kernel_4v,"a",@progbits
	.sectionflags	@""
	.align	4
.nv.constant0._Z8kernel_4v:
	.zero		896


//--------------------- .nv.constant0._Z8kernel_3v --------------------------
	.section	.nv.constant0._Z8kernel_3v,"a",@progbits
	.sectionflags	@""
	.align	4
.nv.constant0._Z8kernel_3v:
	.zero		896


//--------------------- .nv.constant0._Z8kernel_2v --------------------------
	.section	.nv.constant0._Z8kernel_2v,"a",@progbits
	.sectionflags	@""
	.align	4
.nv.constant0._Z8kernel_2v:
	.zero		896


//--------------------- .nv.constant0._Z8kernel_1v --------------------------
	.section	.nv.constant0._Z8kernel_1v,"a",@progbits
	.sectionflags	@""
	.align	4
.nv.constant0._Z8kernel_1v:
	.zero		896


//--------------------- SYMBOLS --------------------------

	.type		.nv.reservedSmem.offset0,@object
	.size		.nv.reservedSmem.offset0,0x4
	.type		vprintf,@function
